	.headerflags	@"EF_CUDA_TEXMODE_UNIFIED EF_CUDA_64BIT_ADDRESS EF_CUDA_ACCELERATORS EF_CUDA_SM90 EF_CUDA_VIRTUAL_SM(EF_CUDA_SM90)"
	.elftype	@"ET_EXEC"


//--------------------- .nv.info                  --------------------------
	.section	.nv.info,"",@"SHT_CUDA_INFO"
	.align	4


	//----- nvinfo : EIATTR_REGCOUNT
	.align		4
        /*0000*/ 	.byte	0x04, 0x2f
        /*0002*/ 	.short	(.L_3 - .L_2)
	.align		4
.L_2:
        /*0004*/ 	.word	index@(triton_poi_fused__native_batch_norm_legit_no_training_add_native_batch_norm_backward_relu_32)
        /*0008*/ 	.word	0x00000016


	//----- nvinfo : EIATTR_MIN_STACK_SIZE
	.align		4
.L_3:
        /*000c*/ 	.byte	0x04, 0x12
        /*000e*/ 	.short	(.L_5 - .L_4)
	.align		4
.L_4:
        /*0010*/ 	.word	index@(triton_poi_fused__native_batch_norm_legit_no_training_add_native_batch_norm_backward_relu_32)
        /*0014*/ 	.word	0x00000000


	//----- nvinfo : EIATTR_FRAME_SIZE
	.align		4
.L_5:
        /*0018*/ 	.byte	0x04, 0x11
        /*001a*/ 	.short	(.L_7 - .L_6)
	.align		4
.L_6:
        /*001c*/ 	.word	index@(triton_poi_fused__native_batch_norm_legit_no_training_add_native_batch_norm_backward_relu_32)
        /*0020*/ 	.word	0x00000000


	//----- nvinfo : EIATTR_MIN_STACK_SIZE
	.align		4
.L_7:
        /*0024*/ 	.byte	0x04, 0x12
        /*0026*/ 	.short	(.L_9 - .L_8)
	.align		4
.L_8:
        /*0028*/ 	.word	index@(triton_poi_fused__native_batch_norm_legit_no_training_add_native_batch_norm_backward_relu_32)
        /*002c*/ 	.word	0x00000000
.L_9:


//--------------------- .nv.info.triton_poi_fused__native_batch_norm_legit_no_training_add_native_batch_norm_backward_relu_32 --------------------------
	.section	.nv.info.triton_poi_fused__native_batch_norm_legit_no_training_add_native_batch_norm_backward_relu_32,"",@"SHT_CUDA_INFO"
	.sectionflags	@""
	.align	4


	//----- nvinfo : EIATTR_CUDA_API_VERSION
	.align		4
        /*0000*/ 	.byte	0x04, 0x37
        /*0002*/ 	.short	(.L_11 - .L_10)
.L_10:
        /*0004*/ 	.word	0x0000007c


	//----- nvinfo : EIATTR_KPARAM_INFO
	.align		4
.L_11:
        /*0008*/ 	.byte	0x04, 0x17
        /*000a*/ 	.short	(.L_13 - .L_12)
.L_12:
        /*000c*/ 	.word	0x00000000
        /*0010*/ 	.short	0x0009
        /*0012*/ 	.short	0x0048
        /*0014*/ 	.byte	0x00, 0xf0, 0x11, 0x00


	//----- nvinfo : EIATTR_KPARAM_INFO
	.align		4
.L_13:
        /*0018*/ 	.byte	0x04, 0x17
        /*001a*/ 	.short	(.L_15 - .L_14)
.L_14:
        /*001c*/ 	.word	0x00000000
        /*0020*/ 	.short	0x0008
        /*0022*/ 	.short	0x0040
        /*0024*/ 	.byte	0x00, 0xf4, 0x21, 0x00


	//----- nvinfo : EIATTR_KPARAM_INFO
	.align		4
.L_15:
        /*0028*/ 	.byte	0x04, 0x17
        /*002a*/ 	.short	(.L_17 - .L_16)
.L_16:
        /*002c*/ 	.word	0x00000000
        /*0030*/ 	.short	0x0007
        /*0032*/ 	.short	0x0038
        /*0034*/ 	.byte	0x00, 0xf4, 0x21, 0x00


	//----- nvinfo : EIATTR_KPARAM_INFO
	.align		4
.L_17:
        /*0038*/ 	.byte	0x04, 0x17
        /*003a*/ 	.short	(.L_19 - .L_18)
.L_18:
        /*003c*/ 	.word	0x00000000
        /*0040*/ 	.short	0x0006
        /*0042*/ 	.short	0x0030
        /*0044*/ 	.byte	0x00, 0xf4, 0x21, 0x00


	//----- nvinfo : EIATTR_KPARAM_INFO
	.align		4
.L_19:
        /*0048*/ 	.byte	0x04, 0x17
        /*004a*/ 	.short	(.L_21 - .L_20)
.L_20:
        /*004c*/ 	.word	0x00000000
        /*0050*/ 	.short	0x0005
        /*0052*/ 	.short	0x0028
        /*0054*/ 	.byte	0x00, 0xf4, 0x21, 0x00


	//----- nvinfo : EIATTR_KPARAM_INFO
	.align		4
.L_21:
        /*0058*/ 	.byte	0x04, 0x17
        /*005a*/ 	.short	(.L_23 - .L_22)
.L_22:
        /*005c*/ 	.word	0x00000000
        /*0060*/ 	.short	0x0004
        /*0062*/ 	.short	0x0020
        /*0064*/ 	.byte	0x00, 0xf4, 0x21, 0x00


	//----- nvinfo : EIATTR_KPARAM_INFO
	.align		4
.L_23:
        /*0068*/ 	.byte	0x04, 0x17
        /*006a*/ 	.short	(.L_25 - .L_24)
.L_24:
        /*006c*/ 	.word	0x00000000
        /*0070*/ 	.short	0x0003
        /*0072*/ 	.short	0x0018
        /*0074*/ 	.byte	0x00, 0xf4, 0x21, 0x00


	//----- nvinfo : EIATTR_KPARAM_INFO
	.align		4
.L_25:
        /*0078*/ 	.byte	0x04, 0x17
        /*007a*/ 	.short	(.L_27 - .L_26)
.L_26:
        /*007c*/ 	.word	0x00000000
        /*0080*/ 	.short	0x0002
        /*0082*/ 	.short	0x0010
        /*0084*/ 	.byte	0x00, 0xf4, 0x21, 0x00


	//----- nvinfo : EIATTR_KPARAM_INFO
	.align		4
.L_27:
        /*0088*/ 	.byte	0x04, 0x17
        /*008a*/ 	.short	(.L_29 - .L_28)
.L_28:
        /*008c*/ 	.word	0x00000000
        /*0090*/ 	.short	0x0001
        /*0092*/ 	.short	0x0008
        /*0094*/ 	.byte	0x00, 0xf4, 0x21, 0x00


	//----- nvinfo : EIATTR_KPARAM_INFO
	.align		4
.L_29:
        /*0098*/ 	.byte	0x04, 0x17
        /*009a*/ 	.short	(.L_31 - .L_30)
.L_30:
        /*009c*/ 	.word	0x00000000
        /*00a0*/ 	.short	0x0000
        /*00a2*/ 	.short	0x0000
        /*00a4*/ 	.byte	0x00, 0xf4, 0x21, 0x00


	//----- nvinfo : EIATTR_SPARSE_MMA_MASK
	.align		4
.L_31:
        /*00a8*/ 	.byte	0x03, 0x50
        /*00aa*/ 	.short	0x0000


	//----- nvinfo : EIATTR_MAXREG_COUNT
	.align		4
        /*00ac*/ 	.byte	0x03, 0x1b
        /*00ae*/ 	.short	0x00ff


	//----- nvinfo : EIATTR_EXIT_INSTR_OFFSETS
	.align		4
        /*00b0*/ 	.byte	0x04, 0x1c
        /*00b2*/ 	.short	(.L_33 - .L_32)


	//   ....[0]....
.L_32:
        /*00b4*/ 	.word	0x000004a0


	//----- nvinfo : EIATTR_REQNTID
	.align		4
.L_33:
        /*00b8*/ 	.byte	0x04, 0x10
        /*00ba*/ 	.short	(.L_35 - .L_34)
.L_34:
        /*00bc*/ 	.word	0x00000100
        /*00c0*/ 	.word	0x00000001
        /*00c4*/ 	.word	0x00000001


	//----- nvinfo : EIATTR_CBANK_PARAM_SIZE
	.align		4
.L_35:
        /*00c8*/ 	.byte	0x03, 0x19
        /*00ca*/ 	.short	0x004c


	//----- nvinfo : EIATTR_PARAM_CBANK
	.align		4
        /*00cc*/ 	.byte	0x04, 0x0a
        /*00ce*/ 	.short	(.L_37 - .L_36)
	.align		4
.L_36:
        /*00d0*/ 	.word	index@(.nv.constant0.triton_poi_fused__native_batch_norm_legit_no_training_add_native_batch_norm_backward_relu_32)
        /*00d4*/ 	.short	0x0210
        /*00d6*/ 	.short	0x004c


	//----- nvinfo : EIATTR_SW_WAR
	.align		4
.L_37:
        /*00d8*/ 	.byte	0x04, 0x36
        /*00da*/ 	.short	(.L_39 - .L_38)
.L_38:
        /*00dc*/ 	.word	0x00000008
.L_39:


//--------------------- .nv.callgraph             --------------------------
	.section	.nv.callgraph,"",@"SHT_CUDA_CALLGRAPH"
	.align	4
	.sectionentsize	8
	.align		4
        /*0000*/ 	.word	0x00000000
	.align		4
        /*0004*/ 	.word	0xffffffff
	.align		4
        /*0008*/ 	.word	0x00000000
	.align		4
        /*000c*/ 	.word	0xfffffffe
	.align		4
        /*0010*/ 	.word	0x00000000
	.align		4
        /*0014*/ 	.word	0xfffffffd
	.align		4
        /*0018*/ 	.word	0x00000000
	.align		4
        /*001c*/ 	.word	0xfffffffc


//--------------------- .nv.constant4             --------------------------
	.section	.nv.constant4,"a",@progbits
	.align	8
	.align		8
.nv.constant4:
        /*0000*/ 	.dword	_$_str
	.align		8
        /*0008*/ 	.dword	_$_str_$_2


//--------------------- .text.triton_poi_fused__native_batch_norm_legit_no_training_add_native_batch_norm_backward_relu_32 --------------------------
	.section	.text.triton_poi_fused__native_batch_norm_legit_no_training_add_native_batch_norm_backward_relu_32,"ax",@progbits
	.align	128
        .global         triton_poi_fused__native_batch_norm_legit_no_training_add_native_batch_norm_backward_relu_32
        .type           triton_poi_fused__native_batch_norm_legit_no_training_add_native_batch_norm_backward_relu_32,@function
        .size           triton_poi_fused__native_batch_norm_legit_no_training_add_native_batch_norm_backward_relu_32,(.L_x_1 - triton_poi_fused__native_batch_norm_legit_no_training_add_native_batch_norm_backward_relu_32)
        .other          triton_poi_fused__native_batch_norm_legit_no_training_add_native_batch_norm_backward_relu_32,@"STO_CUDA_ENTRY STV_DEFAULT"
triton_poi_fused__native_batch_norm_legit_no_training_add_native_batch_norm_backward_relu_32:
.text.triton_poi_fused__native_batch_norm_legit_no_training_add_native_batch_norm_backward_relu_32:
[----:B------:R-:W-:Y:S01]  /*0000*/  LDC R1, c[0x0][0x28] ;  /* 0x00000a00ff017b82 */ /* 0x000fe20000000800 */
[----:B------:R-:W1:Y:S07]  /*0010*/  S2R R0, SR_TID.X ;  /* 0x0000000000007919 */ /* 0x000e6e0000002100 */
[----:B------:R-:W2:Y:S01]  /*0020*/  LDC.64 R2, c[0x0][0x230] ;  /* 0x00008c00ff027b82 */ /* 0x000ea20000000a00 */
[----:B------:R-:W-:Y:S01]  /*0030*/  ULDC.64 UR4, c[0x0][0x208] ;  /* 0x0000820000047ab9 */ /* 0x000fe20000000a00 */
[----:B------:R-:W3:Y:S06]  /*0040*/  S2R R7, SR_CTAID.X ;  /* 0x0000000000077919 */ /* 0x000eec0000002500 */
[----:B------:R-:W4:Y:S08]  /*0050*/  LDC.64 R8, c[0x0][0x220] ;  /* 0x00008800ff087b82 */ /* 0x000f300000000a00 */
[----:B------:R-:W5:Y:S08]  /*0060*/  LDC.64 R14, c[0x0][0x228] ;  /* 0x00008a00ff0e7b82 */ /* 0x000f700000000a00 */
[----:B------:R-:W5:Y:S01]  /*0070*/  LDC.64 R12, c[0x0][0x240] ;  /* 0x00009000ff0c7b82 */ /* 0x000f620000000a00 */
[----:B-1----:R-:W-:-:S07]  /*0080*/  SHF.L.U32 R0, R0, 0x1, RZ ;  /* 0x0000000100007819 */ /* 0x002fce00000006ff */
[----:B------:R-:W1:Y:S01]  /*0090*/  LDC.64 R16, c[0x0][0x238] ;  /* 0x00008e00ff107b82 */ /* 0x000e620000000a00 */
[----:B---3--:R-:W-:Y:S02]  /*00a0*/  SHF.R.S32.HI R5, RZ, 0x16, R7 ;  /* 0x00000016ff057819 */ /* 0x008fe40000011407 */
[----:B------:R-:W-:Y:S02]  /*00b0*/  LOP3.LUT R0, R0, 0x1fe, RZ, 0xc0, !PT ;  /* 0x000001fe00007812 */ /* 0x000fe400078ec0ff */
[----:B------:R-:W-:Y:S02]  /*00c0*/  SGXT R5, R5, 0x1 ;  /* 0x000000010505781a */ /* 0x000fe40000000200 */
[----:B------:R-:W-:Y:S02]  /*00d0*/  LEA R0, R7, R0, 0x9 ;  /* 0x0000000007007211 */ /* 0x000fe400078e48ff */
[----:B------:R-:W3:Y:S02]  /*00e0*/  LDC.64 R6, c[0x0][0x210] ;  /* 0x00008400ff067b82 */ /* 0x000ee40000000a00 */
[----:B------:R-:W-:-:S04]  /*00f0*/  LEA.HI R5, R5, R0, RZ, 0x7 ;  /* 0x0000000005057211 */ /* 0x000fc800078f38ff */
[----:B------:R-:W-:-:S04]  /*0100*/  LOP3.LUT R5, R5, 0xffffff80, RZ, 0xc0, !PT ;  /* 0xffffff8005057812 */ /* 0x000fc800078ec0ff */
[----:B------:R-:W-:Y:S02]  /*0110*/  IADD3 R10, R0, -R5, RZ ;  /* 0x80000005000a7210 */ /* 0x000fe40007ffe0ff */
[----:B------:R-:W1:Y:S03]  /*0120*/  LDC.64 R4, c[0x0][0x218] ;  /* 0x00008600ff047b82 */ /* 0x000e660000000a00 */
[----:B--2---:R-:W-:-:S06]  /*0130*/  IMAD.WIDE R2, R10, 0x4, R2 ;  /* 0x000000040a027825 */ /* 0x004fcc00078e0202 */
[----:B------:R-:W2:Y:S01]  /*0140*/  LDG.E.EL.64 R2, desc[UR4][R2.64] ;  /* 0x0000000402027981 */ /* 0x000ea2000c2e1b00 */
[----:B----4-:R-:W-:-:S04]  /*0150*/  IMAD.WIDE R8, R0, 0x4, R8 ;  /* 0x0000000400087825 */ /* 0x010fc800078e0208 */
[----:B---3--:R-:W-:Y:S02]  /*0160*/  IMAD.WIDE R6, R0, 0x4, R6 ;  /* 0x0000000400067825 */ /* 0x008fe400078e0206 */
[----:B------:R-:W3:Y:S02]  /*0170*/  LDG.E.64 R8, desc[UR4][R8.64] ;  /* 0x0000000408087981 */ /* 0x000ee4000c1e1b00 */
[----:B-----5:R-:W-:Y:S02]  /*0180*/  IMAD.WIDE R14, R10, 0x4, R14 ;  /* 0x000000040a0e7825 */ /* 0x020fe400078e020e */
[----:B------:R-:W4:Y:S02]  /*0190*/  LDG.E.64 R6, desc[UR4][R6.64] ;  /* 0x0000000406067981 */ /* 0x000f24000c1e1b00 */
[----:B01----:R-:W-:Y:S02]  /*01a0*/  IMAD.WIDE R4, R0, 0x4, R4 ;  /* 0x0000000400047825 */ /* 0x003fe400078e0204 */
[----:B------:R-:W5:Y:S04]  /*01b0*/  LDG.E.EL.64 R14, desc[UR4][R14.64] ;  /* 0x000000040e0e7981 */ /* 0x000f68000c2e1b00 */
[----:B------:R-:W3:Y:S01]  /*01c0*/  LDG.E.64 R4, desc[UR4][R4.64] ;  /* 0x0000000404047981 */ /* 0x000ee2000c1e1b00 */
[----:B------:R-:W-:-:S04]  /*01d0*/  IMAD.WIDE R12, R10, 0x4, R12 ;  /* 0x000000040a0c7825 */ /* 0x000fc800078e020c */
[----:B------:R-:W-:Y:S02]  /*01e0*/  IMAD.WIDE R16, R10, 0x4, R16 ;  /* 0x000000040a107825 */ /* 0x000fe400078e0210 */
[----:B------:R-:W4:Y:S04]  /*01f0*/  LDG.E.EL.64 R12, desc[UR4][R12.64] ;  /* 0x000000040c0c7981 */ /* 0x000f28000c2e1b00 */
[----:B------:R0:W4:Y:S02]  /*0200*/  LDG.E.EL.64 R10, desc[UR4][R16.64] ;  /* 0x00000004100a7981 */ /* 0x000124000c2e1b00 */
[----:B0-----:R-:W-:Y:S01]  /*0210*/  HFMA2.MMA R17, -RZ, RZ, 1.625, 0 ;  /* 0x3e800000ff117435 */ /* 0x001fe200000001ff */
[----:B--2---:R-:W-:Y:S01]  /*0220*/  FADD R2, R2, 9.9999997473787516356e-06 ;  /* 0x3727c5ac02027421 */ /* 0x004fe20000000000 */
[----:B------:R-:W-:-:S03]  /*0230*/  FADD R3, R3, 9.9999997473787516356e-06 ;  /* 0x3727c5ac03037421 */ /* 0x000fc60000000000 */
[----:B------:R-:W0:Y:S08]  /*0240*/  MUFU.SQRT R18, R2 ;  /* 0x0000000200127308 */ /* 0x000e300000002000 */
[----:B------:R1:W2:Y:S01]  /*0250*/  MUFU.SQRT R19, R3 ;  /* 0x0000000300137308 */ /* 0x0002a20000002000 */
[C---:B0-----:R-:W-:Y:S02]  /*0260*/  FSETP.GT.AND P0, PT, R18.reuse, 8.50705917302346158658e+37, PT ;  /* 0x7e8000001200780b */ /* 0x041fe40003f04000 */
[----:B------:R-:W-:Y:S01]  /*0270*/  FSETP.GEU.AND P2, PT, R18, 1.175494350822287508e-38, PT ;  /* 0x008000001200780b */ /* 0x000fe20003f4e000 */
[----:B---3--:R-:W-:Y:S01]  /*0280*/  FADD R16, R5, R9 ;  /* 0x0000000905107221 */ /* 0x008fe20000000000 */
[----:B-1----:R-:W0:Y:S01]  /*0290*/  LDC.64 R2, c[0x0][0x248] ;  /* 0x00009200ff027b82 */ /* 0x002e220000000a00 */
[----:B--2---:R-:W-:-:S02]  /*02a0*/  FSETP.GT.AND P1, PT, R19, 8.50705917302346158658e+37, PT ;  /* 0x7e8000001300780b */ /* 0x004fc40003f24000 */
[----:B------:R-:W-:-:S06]  /*02b0*/  FSETP.GEU.AND P3, PT, R19, 1.175494350822287508e-38, PT ;  /* 0x008000001300780b */ /* 0x000fcc0003f6e000 */
[----:B------:R-:W-:-:S04]  /*02c0*/  @P0 FMUL R18, R18, 0.25 ;  /* 0x3e80000012120820 */ /* 0x000fc80000400000 */
[----:B------:R-:W-:Y:S01]  /*02d0*/  @!P2 FMUL R18, R18, 16777216 ;  /* 0x4b8000001212a820 */ /* 0x000fe20000400000 */
[----:B------:R-:W-:-:S04]  /*02e0*/  @P1 FMUL R19, R19, 0.25 ;  /* 0x3e80000013131820 */ /* 0x000fc80000400000 */
[----:B------:R-:W-:Y:S01]  /*02f0*/  @!P3 FMUL R19, R19, 16777216 ;  /* 0x4b8000001313b820 */ /* 0x000fe20000400000 */
[----:B------:R-:W1:Y:S01]  /*0300*/  MUFU.RCP R18, R18 ;  /* 0x0000001200127308 */ /* 0x000e620000001000 */
[----:B------:R-:W-:Y:S01]  /*0310*/  FADD R5, R4, R8 ;  /* 0x0000000804057221 */ /* 0x000fe20000000000 */
[----:B------:R-:W-:-:S06]  /*0320*/  FSEL R9, R17, 1, P0 ;  /* 0x3f80000011097808 */ /* 0x000fcc0000000000 */
[----:B------:R-:W2:Y:S01]  /*0330*/  MUFU.RCP R19, R19 ;  /* 0x0000001300137308 */ /* 0x000ea20000001000 */
[----:B------:R-:W-:Y:S01]  /*0340*/  FSEL R8, R17, 1, P1 ;  /* 0x3f80000011087808 */ /* 0x000fe20000800000 */
[----:B----4-:R-:W-:Y:S01]  /*0350*/  FADD R16, R7, R16 ;  /* 0x0000001007107221 */ /* 0x010fe20000000000 */
[----:B------:R-:W-:Y:S02]  /*0360*/  FADD R7, R6, R5 ;  /* 0x0000000506077221 */ /* 0x000fe40000000000 */
[----:B------:R-:W3:Y:S01]  /*0370*/  LDC.64 R4, c[0x0][0x250] ;  /* 0x00009400ff047b82 */ /* 0x000ee20000000a00 */
[----:B------:R-:W-:Y:S01]  /*0380*/  @!P2 FMUL R9, R9, 16777216 ;  /* 0x4b8000000909a820 */ /* 0x000fe20000400000 */
[----:B------:R-:W-:Y:S01]  /*0390*/  @!P3 FMUL R8, R8, 16777216 ;  /* 0x4b8000000808b820 */ /* 0x000fe20000400000 */
[----:B-----5:R-:W-:Y:S01]  /*03a0*/  FADD R15, -R15, R16 ;  /* 0x000000100f0f7221 */ /* 0x020fe20000000100 */
[----:B------:R-:W-:Y:S01]  /*03b0*/  FADD R14, -R14, R7 ;  /* 0x000000070e0e7221 */ /* 0x000fe20000000100 */
[----:B-1----:R-:W-:Y:S01]  /*03c0*/  FMUL R9, R18, R9 ;  /* 0x0000000912097220 */ /* 0x002fe20000400000 */
[----:B--2---:R-:W-:-:S03]  /*03d0*/  FMUL R8, R19, R8 ;  /* 0x0000000813087220 */ /* 0x004fc60000400000 */
[----:B------:R-:W-:Y:S01]  /*03e0*/  FMUL R9, R14, R9 ;  /* 0x000000090e097220 */ /* 0x000fe20000400000 */
[----:B------:R-:W-:-:S03]  /*03f0*/  FMUL R8, R15, R8 ;  /* 0x000000080f087220 */ /* 0x000fc60000400000 */
[----:B------:R-:W-:Y:S01]  /*0400*/  FFMA R9, R10, R9, R12 ;  /* 0x000000090a097223 */ /* 0x000fe2000000000c */
[----:B------:R-:W-:-:S04]  /*0410*/  FFMA R8, R11, R8, R13 ;  /* 0x000000080b087223 */ /* 0x000fc8000000000d */
[C---:B------:R-:W-:Y:S02]  /*0420*/  FSETP.GEU.AND P0, PT, R9.reuse, RZ, PT ;  /* 0x000000ff0900720b */ /* 0x040fe40003f0e000 */
[----:B------:R-:W-:Y:S01]  /*0430*/  FSETP.GEU.AND P1, PT, R8, RZ, PT ;  /* 0x000000ff0800720b */ /* 0x000fe20003f2e000 */
[----:B0-----:R-:W-:Y:S01]  /*0440*/  IMAD.WIDE R2, R0, 0x4, R2 ;  /* 0x0000000400027825 */ /* 0x001fe200078e0202 */
[----:B------:R-:W-:Y:S02]  /*0450*/  FSEL R6, R9, RZ, P0 ;  /* 0x000000ff09067208 */ /* 0x000fe40000000000 */
[----:B------:R-:W-:Y:S01]  /*0460*/  FSEL R7, R8, RZ, P1 ;  /* 0x000000ff08077208 */ /* 0x000fe20000800000 */
[----:B---3--:R-:W-:-:S04]  /*0470*/  IMAD.WIDE R4, R0, 0x4, R4 ;  /* 0x0000000400047825 */ /* 0x008fc800078e0204 */
[----:B------:R-:W-:Y:S04]  /*0480*/  STG.E.64 desc[UR4][R2.64], R6 ;  /* 0x0000000602007986 */ /* 0x000fe8000c101b04 */
[----:B------:R-:W-:Y:S01]  /*0490*/  STG.E.64 desc[UR4][R4.64], R14 ;  /* 0x0000000e04007986 */ /* 0x000fe2000c101b04 */
[----:B------:R-:W-:Y:S05]  /*04a0*/  EXIT ;  /* 0x000000000000794d */ /* 0x000fea0003800000 */
.L_x_0:
[----:B------:R-:W-:-:S00]  /*04b0*/  BRA `(.L_x_0) ;  /* 0xfffffffc00fc7947 */ /* 0x000fc0000383ffff */
[----:B------:R-:W-:-:S00]  /*04c0*/  NOP ;  /* 0x0000000000007918 */ /* 0x000fc00000000000 */
        /* <DEDUP_REMOVED lines=11> */
.L_x_1:


//--------------------- .nv.global.init           --------------------------
	.section	.nv.global.init,"aw",@progbits
.nv.global.init:
	.type		_$_str,@object
	.size		_$_str,(_$_str_$_2 - _$_str)
_$_str:
        /*0000*/ 	.byte	0x5f, 0x5f, 0x43, 0x55, 0x44, 0x41, 0x5f, 0x46, 0x54, 0x5a, 0x00
	.type		_$_str_$_2,@object
	.size		_$_str_$_2,(.L_1 - _$_str_$_2)
_$_str_$_2:
        /*000b*/ 	.byte	0x5f, 0x5f, 0x43, 0x55, 0x44, 0x41, 0x5f, 0x50, 0x52, 0x45, 0x43, 0x5f, 0x53, 0x51, 0x52, 0x54
        /*001b*/ 	.byte	0x00
.L_1:


//--------------------- .nv.constant0.triton_poi_fused__native_batch_norm_legit_no_training_add_native_batch_norm_backward_relu_32 --------------------------
	.section	.nv.constant0.triton_poi_fused__native_batch_norm_legit_no_training_add_native_batch_norm_backward_relu_32,"a",@progbits
	.sectionflags	@""
	.align	4
.nv.constant0.triton_poi_fused__native_batch_norm_legit_no_training_add_native_batch_norm_backward_relu_32:
	.zero		604
